//
// Generated by NVIDIA NVVM Compiler
//
// Compiler Build ID: CL-36424714
// Cuda compilation tools, release 13.0, V13.0.88
// Based on NVVM 20.0.0
//

.version 9.0
.target sm_100
.address_size 64

	// .globl	_Z8helloGPUv
.extern .func  (.param .b32 func_retval0) vprintf
(
	.param .b64 vprintf_param_0,
	.param .b64 vprintf_param_1
)
;
.global .align 1 .b8 $str[16] = {72, 101, 108, 108, 111, 32, 102, 114, 111, 109, 32, 71, 80, 85, 10};

.visible .entry _Z8helloGPUv()
{
	.reg .b32 	%r<3>;
	.reg .b64 	%rd<3>;

	mov.u64 	%rd1, $str;
	cvta.global.u64 	%rd2, %rd1;
	{ // callseq 0, 0
	.param .b64 param0;
	st.param.b64 	[param0], %rd2;
	.param .b64 param1;
	st.param.b64 	[param1], 0;
	.param .b32 retval0;
	call.uni (retval0), 
	vprintf, 
	(
	param0, 
	param1
	);
	ld.param.b32 	%r1, [retval0];
	} // callseq 0
	ret;

}
	// .globl	_Z3addiiPi
.visible .entry _Z3addiiPi(
	.param .u32 _Z3addiiPi_param_0,
	.param .u32 _Z3addiiPi_param_1,
	.param .u64 .ptr .align 1 _Z3addiiPi_param_2
)
{
	.reg .b32 	%r<4>;
	.reg .b64 	%rd<3>;

	ld.param.u32 	%r1, [_Z3addiiPi_param_0];
	ld.param.u32 	%r2, [_Z3addiiPi_param_1];
	ld.param.u64 	%rd1, [_Z3addiiPi_param_2];
	cvta.to.global.u64 	%rd2, %rd1;
	add.s32 	%r3, %r2, %r1;
	st.global.u32 	[%rd2], %r3;
	ret;

}


// ===== COMPILED SASS (sm_100) =====

	.target	sm_100

	.elftype	@"ET_EXEC"


//--------------------- .note.nv.tkinfo           --------------------------
	.section	.note.nv.tkinfo,"",@"SHT_NOTE"
	.sectionflags	@"SHF_NOTE_NV_TKINFO"
	.tkinfo
        /*0018*/ 	.word	0x00000002
        /*0030*/ 	.string	""
        /*0030*/ 	.string	"ptxas"
        /*0030*/ 	.string	"Cuda compilation tools, release 13.0, V13.0.88"
        /*0030*/ 	.string	"Build cuda_13.0.r13.0/compiler.36424714_0"
        /*0030*/ 	.string	"-arch sm_100 -m 64 "



//--------------------- .note.nv.cuinfo           --------------------------
	.section	.note.nv.cuinfo,"",@"SHT_NOTE"
	.sectionflags	@"SHF_NOTE_NV_CUINFO"
        /*0018*/ 	.short	0x0002
        /*001a*/ 	.short	0x0064
        /*001c*/ 	.short	0x0082
	.zero		2


//--------------------- .nv.info                  --------------------------
	.section	.nv.info,"",@"SHT_CUDA_INFO"
	.align	4


	//----- nvinfo : EIATTR_REGCOUNT
	.align		4
        /*0000*/ 	.byte	0x04, 0x2f
        /*0002*/ 	.short	(.L_2 - .L_1)
	.align		4
.L_1:
        /*0004*/ 	.word	index@(_Z8helloGPUv)
        /*0008*/ 	.word	0x00000018


	//----- nvinfo : EIATTR_FRAME_SIZE
	.align		4
.L_2:
        /*000c*/ 	.byte	0x04, 0x11
        /*000e*/ 	.short	(.L_4 - .L_3)
	.align		4
.L_3:
        /*0010*/ 	.word	index@(_Z8helloGPUv)
        /*0014*/ 	.word	0x00000000


	//----- nvinfo : EIATTR_REGCOUNT
	.align		4
.L_4:
        /*0018*/ 	.byte	0x04, 0x2f
        /*001a*/ 	.short	(.L_6 - .L_5)
	.align		4
.L_5:
        /*001c*/ 	.word	index@(_Z3addiiPi)
        /*0020*/ 	.word	0x00000008


	//----- nvinfo : EIATTR_FRAME_SIZE
	.align		4
.L_6:
        /*0024*/ 	.byte	0x04, 0x11
        /*0026*/ 	.short	(.L_8 - .L_7)
	.align		4
.L_7:
        /*0028*/ 	.word	index@(_Z3addiiPi)
        /*002c*/ 	.word	0x00000000


	//----- nvinfo : EIATTR_MIN_STACK_SIZE
	.align		4
.L_8:
        /*0030*/ 	.byte	0x04, 0x12
        /*0032*/ 	.short	(.L_10 - .L_9)
	.align		4
.L_9:
        /*0034*/ 	.word	index@(_Z3addiiPi)
        /*0038*/ 	.word	0x00000000


	//----- nvinfo : EIATTR_MIN_STACK_SIZE
	.align		4
.L_10:
        /*003c*/ 	.byte	0x04, 0x12
        /*003e*/ 	.short	(.L_12 - .L_11)
	.align		4
.L_11:
        /*0040*/ 	.word	index@(_Z8helloGPUv)
        /*0044*/ 	.word	0x00000000
.L_12:


//--------------------- .nv.compat                --------------------------
	.section	.nv.compat,"",@"SHT_CUDA_COMPAT_INFO"
	.align	4
        /*0000*/ 	.byte	0x02, 0x09, 0x00, 0x00, 0x02, 0x02, 0x01, 0x00, 0x02, 0x05, 0x05, 0x00, 0x03, 0x07, 0x01, 0x01
        /*0010*/ 	.byte	0x02, 0x03, 0x00, 0x00, 0x02, 0x06, 0x01, 0x00, 0x04, 0x0b, 0x08, 0x00, 0x09, 0x00, 0x00, 0x00
        /*0020*/ 	.byte	0x00, 0x00, 0x00, 0x00


//--------------------- .nv.info._Z3addiiPi       --------------------------
	.section	.nv.info._Z3addiiPi,"",@"SHT_CUDA_INFO"
	.sectionflags	@""
	.align	4


	//----- nvinfo : EIATTR_CUDA_API_VERSION
	.align		4
        /*0000*/ 	.byte	0x04, 0x37
        /*0002*/ 	.short	(.L_14 - .L_13)
.L_13:
        /*0004*/ 	.word	0x00000082


	//----- nvinfo : EIATTR_KPARAM_INFO
	.align		4
.L_14:
        /*0008*/ 	.byte	0x04, 0x17
        /*000a*/ 	.short	(.L_16 - .L_15)
.L_15:
        /*000c*/ 	.word	0x00000000
        /*0010*/ 	.short	0x0002
        /*0012*/ 	.short	0x0008
        /*0014*/ 	.byte	0x00, 0xf5, 0x21, 0x00


	//----- nvinfo : EIATTR_KPARAM_INFO
	.align		4
.L_16:
        /*0018*/ 	.byte	0x04, 0x17
        /*001a*/ 	.short	(.L_18 - .L_17)
.L_17:
        /*001c*/ 	.word	0x00000000
        /*0020*/ 	.short	0x0001
        /*0022*/ 	.short	0x0004
        /*0024*/ 	.byte	0x00, 0xf0, 0x11, 0x00


	//----- nvinfo : EIATTR_KPARAM_INFO
	.align		4
.L_18:
        /*0028*/ 	.byte	0x04, 0x17
        /*002a*/ 	.short	(.L_20 - .L_19)
.L_19:
        /*002c*/ 	.word	0x00000000
        /*0030*/ 	.short	0x0000
        /*0032*/ 	.short	0x0000
        /*0034*/ 	.byte	0x00, 0xf0, 0x11, 0x00


	//----- nvinfo : EIATTR_SPARSE_MMA_MASK
	.align		4
.L_20:
        /*0038*/ 	.byte	0x03, 0x50
        /*003a*/ 	.short	0x0000


	//----- nvinfo : EIATTR_MAXREG_COUNT
	.align		4
        /*003c*/ 	.byte	0x03, 0x1b
        /*003e*/ 	.short	0x00ff


	//----- nvinfo : EIATTR_MERCURY_ISA_VERSION
	.align		4
        /*0040*/ 	.byte	0x03, 0x5f
        /*0042*/ 	.short	0x0101


	//----- nvinfo : EIATTR_VRC_CTA_INIT_COUNT
	.align		4
        /*0044*/ 	.byte	0x02, 0x4a
	.zero		1
	.zero		1


	//----- nvinfo : EIATTR_EXIT_INSTR_OFFSETS
	.align		4
        /*0048*/ 	.byte	0x04, 0x1c
        /*004a*/ 	.short	(.L_22 - .L_21)


	//   ....[0]....
.L_21:
        /*004c*/ 	.word	0x00000060


	//----- nvinfo : EIATTR_CBANK_PARAM_SIZE
	.align		4
.L_22:
        /*0050*/ 	.byte	0x03, 0x19
        /*0052*/ 	.short	0x0010


	//----- nvinfo : EIATTR_PARAM_CBANK
	.align		4
        /*0054*/ 	.byte	0x04, 0x0a
        /*0056*/ 	.short	(.L_24 - .L_23)
	.align		4
.L_23:
        /*0058*/ 	.word	index@(.nv.constant0._Z3addiiPi)
        /*005c*/ 	.short	0x0380
        /*005e*/ 	.short	0x0010


	//----- nvinfo : EIATTR_SW_WAR
	.align		4
.L_24:
        /*0060*/ 	.byte	0x04, 0x36
        /*0062*/ 	.short	(.L_26 - .L_25)
.L_25:
        /*0064*/ 	.word	0x00000008
.L_26:


//--------------------- .nv.info._Z8helloGPUv     --------------------------
	.section	.nv.info._Z8helloGPUv,"",@"SHT_CUDA_INFO"
	.sectionflags	@""
	.align	4


	//----- nvinfo : EIATTR_CUDA_API_VERSION
	.align		4
        /*0000*/ 	.byte	0x04, 0x37
        /*0002*/ 	.short	(.L_28 - .L_27)
.L_27:
        /*0004*/ 	.word	0x00000082


	//----- nvinfo : EIATTR_SPARSE_MMA_MASK
	.align		4
.L_28:
        /*0008*/ 	.byte	0x03, 0x50
        /*000a*/ 	.short	0x0000


	//----- nvinfo : EIATTR_MAXREG_COUNT
	.align		4
        /*000c*/ 	.byte	0x03, 0x1b
        /*000e*/ 	.short	0x00ff


	//----- nvinfo : EIATTR_EXTERNS
	.align		4
        /*0010*/ 	.byte	0x04, 0x0f
        /*0012*/ 	.short	(.L_30 - .L_29)


	//   ....[0]....
	.align		4
.L_29:
        /*0014*/ 	.word	index@(vprintf)


	//----- nvinfo : EIATTR_MERCURY_ISA_VERSION
	.align		4
.L_30:
        /*0018*/ 	.byte	0x03, 0x5f
        /*001a*/ 	.short	0x0101


	//----- nvinfo : EIATTR_VRC_CTA_INIT_COUNT
	.align		4
        /*001c*/ 	.byte	0x02, 0x4a
	.zero		1
	.zero		1


	//----- nvinfo : EIATTR_SYSCALL_OFFSETS
	.align		4
        /*0020*/ 	.byte	0x04, 0x46
        /*0022*/ 	.short	(.L_32 - .L_31)


	//   ....[0]....
.L_31:
        /*0024*/ 	.word	0x00000080


	//----- nvinfo : EIATTR_EXIT_INSTR_OFFSETS
	.align		4
.L_32:
        /*0028*/ 	.byte	0x04, 0x1c
        /*002a*/ 	.short	(.L_34 - .L_33)


	//   ....[0]....
.L_33:
        /*002c*/ 	.word	0x00000090


	//----- nvinfo : EIATTR_SW_WAR
	.align		4
.L_34:
        /*0030*/ 	.byte	0x04, 0x36
        /*0032*/ 	.short	(.L_36 - .L_35)
.L_35:
        /*0034*/ 	.word	0x00000008
.L_36:


//--------------------- .nv.callgraph             --------------------------
	.section	.nv.callgraph,"",@"SHT_CUDA_CALLGRAPH"
	.align	4
	.sectionentsize	8
	.align		4
        /*0000*/ 	.word	0x00000000
	.align		4
        /*0004*/ 	.word	0xffffffff
	.align		4
        /*0008*/ 	.word	index@(_Z8helloGPUv)
	.align		4
        /*000c*/ 	.word	index@(vprintf)
	.align		4
        /*0010*/ 	.word	0x00000000
	.align		4
        /*0014*/ 	.word	0xfffffffe
	.align		4
        /*0018*/ 	.word	0x00000000
	.align		4
        /*001c*/ 	.word	0xfffffffd
	.align		4
        /*0020*/ 	.word	0x00000000
	.align		4
        /*0024*/ 	.word	0xfffffffc


//--------------------- .nv.constant4             --------------------------
	.section	.nv.constant4,"a",@progbits
	.align	8
	.align		8
.nv.constant4:
        /*0000*/ 	.dword	$str
	.align		8
        /*0008*/ 	.dword	vprintf


//--------------------- .text._Z3addiiPi          --------------------------
	.section	.text._Z3addiiPi,"ax",@progbits
	.align	128
        .global         _Z3addiiPi
        .type           _Z3addiiPi,@function
        .size           _Z3addiiPi,(.L_x_3 - _Z3addiiPi)
        .other          _Z3addiiPi,@"STO_CUDA_ENTRY STV_DEFAULT"
_Z3addiiPi:
.text._Z3addiiPi:
[----:B------:R-:W-:Y:S08]  /*0000*/  LDC R1, c[0x0][0x37c] ;  /* 0x0000df00ff017b82 */ /* 0x000ff00000000800 */
[----:B------:R-:W0:Y:S01]  /*0010*/  LDC.64 R4, c[0x0][0x380] ;  /* 0x0000e000ff047b82 */ /* 0x000e220000000a00 */
[----:B------:R-:W1:Y:S07]  /*0020*/  LDCU.64 UR4, c[0x0][0x358] ;  /* 0x00006b00ff0477ac */ /* 0x000e6e0008000a00 */
[----:B------:R-:W1:Y:S01]  /*0030*/  LDC.64 R2, c[0x0][0x388] ;  /* 0x0000e200ff027b82 */ /* 0x000e620000000a00 */
[----:B0-----:R-:W-:-:S05]  /*0040*/  IADD3 R5, PT, PT, R5, R4, RZ ;  /* 0x0000000405057210 */ /* 0x001fca0007ffe0ff */
[----:B-1----:R-:W-:Y:S01]  /*0050*/  STG.E desc[UR4][R2.64], R5 ;  /* 0x0000000502007986 */ /* 0x002fe2000c101904 */
[----:B------:R-:W-:Y:S05]  /*0060*/  EXIT ;  /* 0x000000000000794d */ /* 0x000fea0003800000 */
.L_x_0:
[----:B------:R-:W-:-:S00]  /*0070*/  BRA `(.L_x_0) ;  /* 0xfffffffc00fc7947 */ /* 0x000fc0000383ffff */
[----:B------:R-:W-:-:S00]  /*0080*/  NOP ;  /* 0x0000000000007918 */ /* 0x000fc00000000000 */
[----:B------:R-:W-:-:S00]  /*0090*/  NOP ;  /* 0x0000000000007918 */ /* 0x000fc00000000000 */
[----:B------:R-:W-:-:S00]  /*00a0*/  NOP ;  /* 0x0000000000007918 */ /* 0x000fc00000000000 */
[----:B------:R-:W-:-:S00]  /*00b0*/  NOP ;  /* 0x0000000000007918 */ /* 0x000fc00000000000 */
[----:B------:R-:W-:-:S00]  /*00c0*/  NOP ;  /* 0x0000000000007918 */ /* 0x000fc00000000000 */
[----:B------:R-:W-:-:S00]  /*00d0*/  NOP ;  /* 0x0000000000007918 */ /* 0x000fc00000000000 */
[----:B------:R-:W-:-:S00]  /*00e0*/  NOP ;  /* 0x0000000000007918 */ /* 0x000fc00000000000 */
[----:B------:R-:W-:-:S00]  /*00f0*/  NOP ;  /* 0x0000000000007918 */ /* 0x000fc00000000000 */
.L_x_3:


//--------------------- .text._Z8helloGPUv        --------------------------
	.section	.text._Z8helloGPUv,"ax",@progbits
	.align	128
        .global         _Z8helloGPUv
        .type           _Z8helloGPUv,@function
        .size           _Z8helloGPUv,(.L_x_4 - _Z8helloGPUv)
        .other          _Z8helloGPUv,@"STO_CUDA_ENTRY STV_DEFAULT"
_Z8helloGPUv:
.text._Z8helloGPUv:
[----:B------:R-:W0:Y:S01]  /*0000*/  LDC R1, c[0x0][0x37c] ;  /* 0x0000df00ff017b82 */ /* 0x000e220000000800 */
[----:B------:R-:W-:Y:S01]  /*0010*/  MOV R0, 0x8 ;  /* 0x0000000800007802 */ /* 0x000fe20000000f00 */
[----:B------:R-:W1:Y:S01]  /*0020*/  LDCU.64 UR4, c[0x4][URZ] ;  /* 0x01000000ff0477ac */ /* 0x000e620008000a00 */
[----:B------:R-:W-:-:S05]  /*0030*/  CS2R R6, SRZ ;  /* 0x0000000000067805 */ /* 0x000fca000001ff00 */
[----:B------:R2:W3:Y:S01]  /*0040*/  LDC.64 R2, c[0x4][R0] ;  /* 0x0100000000027b82 */ /* 0x0004e20000000a00 */
[----:B-1----:R-:W-:Y:S02]  /*0050*/  IMAD.U32 R4, RZ, RZ, UR4 ;  /* 0x00000004ff047e24 */ /* 0x002fe4000f8e00ff */
[----:B--2---:R-:W-:-:S07]  /*0060*/  IMAD.U32 R5, RZ, RZ, UR5 ;  /* 0x00000005ff057e24 */ /* 0x004fce000f8e00ff */
[----:B------:R-:W-:-:S07]  /*0070*/  LEPC R20, `(.L_x_1) ;  /* 0x000000001014794e */ /* 0x000fce0000000000 */
[----:B0--3--:R-:W-:Y:S05]  /*0080*/  CALL.ABS.NOINC R2 ;  /* 0x0000000002007343 */ /* 0x009fea0003c00000 */
.L_x_1:
[----:B------:R-:W-:Y:S05]  /*0090*/  EXIT ;  /* 0x000000000000794d */ /* 0x000fea0003800000 */
.L_x_2:
        /* <DEDUP_REMOVED lines=14> */
.L_x_4:


//--------------------- .nv.global.init           --------------------------
	.section	.nv.global.init,"aw",@progbits
.nv.global.init:
	.type		$str,@object
	.size		$str,(.L_0 - $str)
$str:
        /*0000*/ 	.byte	0x48, 0x65, 0x6c, 0x6c, 0x6f, 0x20, 0x66, 0x72, 0x6f, 0x6d, 0x20, 0x47, 0x50, 0x55, 0x0a, 0x00
.L_0:


//--------------------- .nv.shared.reserved.0     --------------------------
	.section	.nv.shared.reserved.0,"aw",@nobits
	.weak		__nv_reservedSMEM_offset_0_alias
	.size		__nv_reservedSMEM_offset_0_alias, 0, 64
	.other		__nv_reservedSMEM_offset_0_alias,@"STO_CUDA_RESERVED_SHARED STV_DEFAULT"
__nv_reservedSMEM_offset_0_alias:
	.zero		0
	.zero		64


//--------------------- .nv.constant0._Z3addiiPi  --------------------------
	.section	.nv.constant0._Z3addiiPi,"a",@progbits
	.sectionflags	@""
	.align	4
.nv.constant0._Z3addiiPi:
	.zero		912


//--------------------- .nv.constant0._Z8helloGPUv --------------------------
	.section	.nv.constant0._Z8helloGPUv,"a",@progbits
	.sectionflags	@""
	.align	4
.nv.constant0._Z8helloGPUv:
	.zero		896


//--------------------- SYMBOLS --------------------------

	.type		.nv.reservedSmem.offset0,@object
	.size		.nv.reservedSmem.offset0,0x4
	.type		vprintf,@function
